//
// Generated by NVIDIA NVVM Compiler
//
// Compiler Build ID: CL-36424714
// Cuda compilation tools, release 13.0, V13.0.88
// Based on NVVM 20.0.0
//

.version 9.0
.target sm_100
.address_size 64

	// .globl	matmul

.visible .entry matmul(
	.param .u64 .ptr .align 1 matmul_param_0,
	.param .u64 .ptr .align 1 matmul_param_1,
	.param .u64 .ptr .align 1 matmul_param_2,
	.param .u32 matmul_param_3,
	.param .u32 matmul_param_4,
	.param .u32 matmul_param_5
)
{
	.reg .pred 	%p<5>;
	.reg .b32 	%r<18>;
	.reg .b32 	%f<52>;
	.reg .b64 	%rd<18>;

	ld.param.u64 	%rd5, [matmul_param_0];
	ld.param.u64 	%rd6, [matmul_param_1];
	ld.param.u64 	%rd7, [matmul_param_2];
	mov.u32 	%r8, %ctaid.y;
	mov.u32 	%r9, %ntid.y;
	mov.u32 	%r10, %tid.y;
	mad.lo.s32 	%r1, %r8, %r9, %r10;
	mov.u32 	%r11, %ctaid.x;
	mov.u32 	%r12, %ntid.x;
	mov.u32 	%r13, %tid.x;
	mad.lo.s32 	%r2, %r11, %r12, %r13;
	setp.gt.u32 	%p1, %r1, 255;
	setp.gt.s32 	%p2, %r2, 255;
	or.pred  	%p3, %p1, %p2;
	@%p3 bra 	$L__BB0_4;
	shl.b32 	%r3, %r1, 8;
	mul.wide.u32 	%rd8, %r3, 4;
	cvta.to.global.u64 	%rd9, %rd5;
	add.s64 	%rd10, %rd8, %rd9;
	add.s64 	%rd17, %rd10, 32;
	cvta.to.global.u64 	%rd11, %rd6;
	add.s64 	%rd2, %rd11, 8192;
	mov.f32 	%f51, 0f00000000;
	mov.b32 	%r17, 0;
	mov.u32 	%r16, %r2;
$L__BB0_2:
	mul.wide.s32 	%rd12, %r16, 4;
	add.s64 	%rd13, %rd2, %rd12;
	ld.global.nc.f32 	%f4, [%rd17+-32];
	ld.global.nc.f32 	%f5, [%rd13+-8192];
	fma.rn.f32 	%f6, %f4, %f5, %f51;
	ld.global.nc.f32 	%f7, [%rd17+-28];
	ld.global.nc.f32 	%f8, [%rd13+-7168];
	fma.rn.f32 	%f9, %f7, %f8, %f6;
	ld.global.nc.f32 	%f10, [%rd17+-24];
	ld.global.nc.f32 	%f11, [%rd13+-6144];
	fma.rn.f32 	%f12, %f10, %f11, %f9;
	ld.global.nc.f32 	%f13, [%rd17+-20];
	ld.global.nc.f32 	%f14, [%rd13+-5120];
	fma.rn.f32 	%f15, %f13, %f14, %f12;
	ld.global.nc.f32 	%f16, [%rd17+-16];
	ld.global.nc.f32 	%f17, [%rd13+-4096];
	fma.rn.f32 	%f18, %f16, %f17, %f15;
	ld.global.nc.f32 	%f19, [%rd17+-12];
	ld.global.nc.f32 	%f20, [%rd13+-3072];
	fma.rn.f32 	%f21, %f19, %f20, %f18;
	ld.global.nc.f32 	%f22, [%rd17+-8];
	ld.global.nc.f32 	%f23, [%rd13+-2048];
	fma.rn.f32 	%f24, %f22, %f23, %f21;
	ld.global.nc.f32 	%f25, [%rd17+-4];
	ld.global.nc.f32 	%f26, [%rd13+-1024];
	fma.rn.f32 	%f27, %f25, %f26, %f24;
	ld.global.nc.f32 	%f28, [%rd17];
	ld.global.nc.f32 	%f29, [%rd13];
	fma.rn.f32 	%f30, %f28, %f29, %f27;
	ld.global.nc.f32 	%f31, [%rd17+4];
	ld.global.nc.f32 	%f32, [%rd13+1024];
	fma.rn.f32 	%f33, %f31, %f32, %f30;
	ld.global.nc.f32 	%f34, [%rd17+8];
	ld.global.nc.f32 	%f35, [%rd13+2048];
	fma.rn.f32 	%f36, %f34, %f35, %f33;
	ld.global.nc.f32 	%f37, [%rd17+12];
	ld.global.nc.f32 	%f38, [%rd13+3072];
	fma.rn.f32 	%f39, %f37, %f38, %f36;
	ld.global.nc.f32 	%f40, [%rd17+16];
	ld.global.nc.f32 	%f41, [%rd13+4096];
	fma.rn.f32 	%f42, %f40, %f41, %f39;
	ld.global.nc.f32 	%f43, [%rd17+20];
	ld.global.nc.f32 	%f44, [%rd13+5120];
	fma.rn.f32 	%f45, %f43, %f44, %f42;
	ld.global.nc.f32 	%f46, [%rd17+24];
	ld.global.nc.f32 	%f47, [%rd13+6144];
	fma.rn.f32 	%f48, %f46, %f47, %f45;
	ld.global.nc.f32 	%f49, [%rd17+28];
	ld.global.nc.f32 	%f50, [%rd13+7168];
	fma.rn.f32 	%f51, %f49, %f50, %f48;
	add.s32 	%r17, %r17, 16;
	add.s64 	%rd17, %rd17, 64;
	add.s32 	%r16, %r16, 4096;
	setp.ne.s32 	%p4, %r17, 256;
	@%p4 bra 	$L__BB0_2;
	add.s32 	%r15, %r3, %r2;
	cvta.to.global.u64 	%rd14, %rd7;
	mul.wide.s32 	%rd15, %r15, 4;
	add.s64 	%rd16, %rd14, %rd15;
	st.global.f32 	[%rd16], %f51;
$L__BB0_4:
	ret;

}


// ===== COMPILED SASS (sm_100) =====

	.target	sm_100

	.elftype	@"ET_EXEC"


//--------------------- .note.nv.tkinfo           --------------------------
	.section	.note.nv.tkinfo,"",@"SHT_NOTE"
	.sectionflags	@"SHF_NOTE_NV_TKINFO"
	.tkinfo
        /*0018*/ 	.word	0x00000002
        /*0030*/ 	.string	""
        /*0030*/ 	.string	"ptxas"
        /*0030*/ 	.string	"Cuda compilation tools, release 13.0, V13.0.88"
        /*0030*/ 	.string	"Build cuda_13.0.r13.0/compiler.36424714_0"
        /*0030*/ 	.string	"-arch sm_100 -m 64 "



//--------------------- .note.nv.cuinfo           --------------------------
	.section	.note.nv.cuinfo,"",@"SHT_NOTE"
	.sectionflags	@"SHF_NOTE_NV_CUINFO"
        /*0018*/ 	.short	0x0002
        /*001a*/ 	.short	0x0064
        /*001c*/ 	.short	0x0082
	.zero		2


//--------------------- .nv.info                  --------------------------
	.section	.nv.info,"",@"SHT_CUDA_INFO"
	.align	4


	//----- nvinfo : EIATTR_REGCOUNT
	.align		4
        /*0000*/ 	.byte	0x04, 0x2f
        /*0002*/ 	.short	(.L_1 - .L_0)
	.align		4
.L_0:
        /*0004*/ 	.word	index@(matmul)
        /*0008*/ 	.word	0x0000001f


	//----- nvinfo : EIATTR_FRAME_SIZE
	.align		4
.L_1:
        /*000c*/ 	.byte	0x04, 0x11
        /*000e*/ 	.short	(.L_3 - .L_2)
	.align		4
.L_2:
        /*0010*/ 	.word	index@(matmul)
        /*0014*/ 	.word	0x00000000


	//----- nvinfo : EIATTR_MIN_STACK_SIZE
	.align		4
.L_3:
        /*0018*/ 	.byte	0x04, 0x12
        /*001a*/ 	.short	(.L_5 - .L_4)
	.align		4
.L_4:
        /*001c*/ 	.word	index@(matmul)
        /*0020*/ 	.word	0x00000000
.L_5:


//--------------------- .nv.compat                --------------------------
	.section	.nv.compat,"",@"SHT_CUDA_COMPAT_INFO"
	.align	4
        /*0000*/ 	.byte	0x02, 0x09, 0x00, 0x00, 0x02, 0x02, 0x01, 0x00, 0x02, 0x05, 0x05, 0x00, 0x03, 0x07, 0x01, 0x01
        /*0010*/ 	.byte	0x02, 0x03, 0x00, 0x00, 0x02, 0x06, 0x01, 0x00, 0x04, 0x0b, 0x08, 0x00, 0x09, 0x00, 0x00, 0x00
        /*0020*/ 	.byte	0x00, 0x00, 0x00, 0x00


//--------------------- .nv.info.matmul           --------------------------
	.section	.nv.info.matmul,"",@"SHT_CUDA_INFO"
	.sectionflags	@""
	.align	4


	//----- nvinfo : EIATTR_CUDA_API_VERSION
	.align		4
        /*0000*/ 	.byte	0x04, 0x37
        /*0002*/ 	.short	(.L_7 - .L_6)
.L_6:
        /*0004*/ 	.word	0x00000082


	//----- nvinfo : EIATTR_KPARAM_INFO
	.align		4
.L_7:
        /*0008*/ 	.byte	0x04, 0x17
        /*000a*/ 	.short	(.L_9 - .L_8)
.L_8:
        /*000c*/ 	.word	0x00000000
        /*0010*/ 	.short	0x0005
        /*0012*/ 	.short	0x0020
        /*0014*/ 	.byte	0x00, 0xf0, 0x11, 0x00


	//----- nvinfo : EIATTR_KPARAM_INFO
	.align		4
.L_9:
        /*0018*/ 	.byte	0x04, 0x17
        /*001a*/ 	.short	(.L_11 - .L_10)
.L_10:
        /*001c*/ 	.word	0x00000000
        /*0020*/ 	.short	0x0004
        /*0022*/ 	.short	0x001c
        /*0024*/ 	.byte	0x00, 0xf0, 0x11, 0x00


	//----- nvinfo : EIATTR_KPARAM_INFO
	.align		4
.L_11:
        /*0028*/ 	.byte	0x04, 0x17
        /*002a*/ 	.short	(.L_13 - .L_12)
.L_12:
        /*002c*/ 	.word	0x00000000
        /*0030*/ 	.short	0x0003
        /*0032*/ 	.short	0x0018
        /*0034*/ 	.byte	0x00, 0xf0, 0x11, 0x00


	//----- nvinfo : EIATTR_KPARAM_INFO
	.align		4
.L_13:
        /*0038*/ 	.byte	0x04, 0x17
        /*003a*/ 	.short	(.L_15 - .L_14)
.L_14:
        /*003c*/ 	.word	0x00000000
        /*0040*/ 	.short	0x0002
        /*0042*/ 	.short	0x0010
        /*0044*/ 	.byte	0x00, 0xf5, 0x21, 0x00


	//----- nvinfo : EIATTR_KPARAM_INFO
	.align		4
.L_15:
        /*0048*/ 	.byte	0x04, 0x17
        /*004a*/ 	.short	(.L_17 - .L_16)
.L_16:
        /*004c*/ 	.word	0x00000000
        /*0050*/ 	.short	0x0001
        /*0052*/ 	.short	0x0008
        /*0054*/ 	.byte	0x00, 0xf5, 0x21, 0x00


	//----- nvinfo : EIATTR_KPARAM_INFO
	.align		4
.L_17:
        /*0058*/ 	.byte	0x04, 0x17
        /*005a*/ 	.short	(.L_19 - .L_18)
.L_18:
        /*005c*/ 	.word	0x00000000
        /*0060*/ 	.short	0x0000
        /*0062*/ 	.short	0x0000
        /*0064*/ 	.byte	0x00, 0xf5, 0x21, 0x00


	//----- nvinfo : EIATTR_SPARSE_MMA_MASK
	.align		4
.L_19:
        /*0068*/ 	.byte	0x03, 0x50
        /*006a*/ 	.short	0x0000


	//----- nvinfo : EIATTR_MAXREG_COUNT
	.align		4
        /*006c*/ 	.byte	0x03, 0x1b
        /*006e*/ 	.short	0x00ff


	//----- nvinfo : EIATTR_MERCURY_ISA_VERSION
	.align		4
        /*0070*/ 	.byte	0x03, 0x5f
        /*0072*/ 	.short	0x0101


	//----- nvinfo : EIATTR_VRC_CTA_INIT_COUNT
	.align		4
        /*0074*/ 	.byte	0x02, 0x4a
	.zero		1
	.zero		1


	//----- nvinfo : EIATTR_EXIT_INSTR_OFFSETS
	.align		4
        /*0078*/ 	.byte	0x04, 0x1c
        /*007a*/ 	.short	(.L_21 - .L_20)


	//   ....[0]....
.L_20:
        /*007c*/ 	.word	0x000000b0


	//   ....[1]....
        /*0080*/ 	.word	0x00000550


	//----- nvinfo : EIATTR_CBANK_PARAM_SIZE
	.align		4
.L_21:
        /*0084*/ 	.byte	0x03, 0x19
        /*0086*/ 	.short	0x0024


	//----- nvinfo : EIATTR_PARAM_CBANK
	.align		4
        /*0088*/ 	.byte	0x04, 0x0a
        /*008a*/ 	.short	(.L_23 - .L_22)
	.align		4
.L_22:
        /*008c*/ 	.word	index@(.nv.constant0.matmul)
        /*0090*/ 	.short	0x0380
        /*0092*/ 	.short	0x0024


	//----- nvinfo : EIATTR_SW_WAR
	.align		4
.L_23:
        /*0094*/ 	.byte	0x04, 0x36
        /*0096*/ 	.short	(.L_25 - .L_24)
.L_24:
        /*0098*/ 	.word	0x00000008
.L_25:


//--------------------- .nv.callgraph             --------------------------
	.section	.nv.callgraph,"",@"SHT_CUDA_CALLGRAPH"
	.align	4
	.sectionentsize	8
	.align		4
        /*0000*/ 	.word	0x00000000
	.align		4
        /*0004*/ 	.word	0xffffffff
	.align		4
        /*0008*/ 	.word	0x00000000
	.align		4
        /*000c*/ 	.word	0xfffffffe
	.align		4
        /*0010*/ 	.word	0x00000000
	.align		4
        /*0014*/ 	.word	0xfffffffd
	.align		4
        /*0018*/ 	.word	0x00000000
	.align		4
        /*001c*/ 	.word	0xfffffffc


//--------------------- .text.matmul              --------------------------
	.section	.text.matmul,"ax",@progbits
	.align	128
        .global         matmul
        .type           matmul,@function
        .size           matmul,(.L_x_2 - matmul)
        .other          matmul,@"STO_CUDA_ENTRY STV_DEFAULT"
matmul:
.text.matmul:
[----:B------:R-:W-:Y:S01]  /*0000*/  LDC R1, c[0x0][0x37c] ;  /* 0x0000df00ff017b82 */ /* 0x000fe20000000800 */
[----:B------:R-:W0:Y:S07]  /*0010*/  S2R R3, SR_TID.X ;  /* 0x0000000000037919 */ /* 0x000e2e0000002100 */
[----:B------:R-:W1:Y:S01]  /*0020*/  LDC R7, c[0x0][0x364] ;  /* 0x0000d900ff077b82 */ /* 0x000e620000000800 */
[----:B------:R-:W1:Y:S07]  /*0030*/  S2R R2, SR_TID.Y ;  /* 0x0000000000027919 */ /* 0x000e6e0000002200 */
[----:B------:R-:W0:Y:S08]  /*0040*/  S2UR UR5, SR_CTAID.X ;  /* 0x00000000000579c3 */ /* 0x000e300000002500 */
[----:B------:R-:W0:Y:S08]  /*0050*/  LDC R0, c[0x0][0x360] ;  /* 0x0000d800ff007b82 */ /* 0x000e300000000800 */
[----:B------:R-:W1:Y:S01]  /*0060*/  S2UR UR4, SR_CTAID.Y ;  /* 0x00000000000479c3 */ /* 0x000e620000002600 */
[----:B0-----:R-:W-:-:S05]  /*0070*/  IMAD R0, R0, UR5, R3 ;  /* 0x0000000500007c24 */ /* 0x001fca000f8e0203 */
[----:B------:R-:W-:Y:S01]  /*0080*/  ISETP.GT.AND P0, PT, R0, 0xff, PT ;  /* 0x000000ff0000780c */ /* 0x000fe20003f04270 */
[----:B-1----:R-:W-:-:S05]  /*0090*/  IMAD R7, R7, UR4, R2 ;  /* 0x0000000407077c24 */ /* 0x002fca000f8e0202 */
[----:B------:R-:W-:-:S13]  /*00a0*/  ISETP.GT.U32.OR P0, PT, R7, 0xff, P0 ;  /* 0x000000ff0700780c */ /* 0x000fda0000704470 */
[----:B------:R-:W-:Y:S05]  /*00b0*/  @P0 EXIT ;  /* 0x000000000000094d */ /* 0x000fea0003800000 */
[----:B------:R-:W0:Y:S01]  /*00c0*/  LDC.64 R2, c[0x0][0x380] ;  /* 0x0000e000ff027b82 */ /* 0x000e220000000a00 */
[----:B------:R-:W1:Y:S01]  /*00d0*/  LDCU.64 UR6, c[0x0][0x388] ;  /* 0x00007100ff0677ac */ /* 0x000e620008000a00 */
[----:B------:R-:W-:Y:S01]  /*00e0*/  SHF.L.U32 R7, R7, 0x8, RZ ;  /* 0x0000000807077819 */ /* 0x000fe200000006ff */
[----:B------:R-:W-:Y:S01]  /*00f0*/  HFMA2 R14, -RZ, RZ, 0, 0 ;  /* 0x00000000ff0e7431 */ /* 0x000fe200000001ff */
[----:B------:R-:W-:Y:S01]  /*0100*/  MOV R6, R0 ;  /* 0x0000000000067202 */ /* 0x000fe20000000f00 */
[----:B------:R-:W2:Y:S01]  /*0110*/  LDCU.64 UR8, c[0x0][0x358] ;  /* 0x00006b00ff0877ac */ /* 0x000ea20008000a00 */
[----:B------:R-:W-:Y:S01]  /*0120*/  UMOV UR4, URZ ;  /* 0x000000ff00047c82 */ /* 0x000fe20008000000 */
[----:B-1----:R-:W-:-:S04]  /*0130*/  UIADD3 UR5, UP0, UPT, UR6, 0x2000, URZ ;  /* 0x0000200006057890 */ /* 0x002fc8000ff1e0ff */
[----:B------:R-:W-:Y:S01]  /*0140*/  UIADD3.X UR6, UPT, UPT, URZ, UR7, URZ, UP0, !UPT ;  /* 0x00000007ff067290 */ /* 0x000fe200087fe4ff */
[----:B0-----:R-:W-:-:S03]  /*0150*/  IMAD.WIDE.U32 R2, R7, 0x4, R2 ;  /* 0x0000000407027825 */ /* 0x001fc600078e0002 */
[----:B------:R-:W-:-:S04]  /*0160*/  IADD3 R4, P0, PT, R2, 0x20, RZ ;  /* 0x0000002002047810 */ /* 0x000fc80007f1e0ff */
[----:B--2---:R-:W-:-:S09]  /*0170*/  IADD3.X R5, PT, PT, RZ, R3, RZ, P0, !PT ;  /* 0x00000003ff057210 */ /* 0x004fd200007fe4ff */
.L_x_0:
[----:B------:R-:W-:Y:S01]  /*0180*/  MOV R2, UR5 ;  /* 0x0000000500027c02 */ /* 0x000fe20008000f00 */
[----:B------:R-:W2:Y:S01]  /*0190*/  LDG.E.CONSTANT R15, desc[UR8][R4.64+-0x20] ;  /* 0xffffe008040f7981 */ /* 0x000ea2000c1e9900 */
[----:B------:R-:W-:-:S03]  /*01a0*/  MOV R3, UR6 ;  /* 0x0000000600037c02 */ /* 0x000fc60008000f00 */
[----:B------:R-:W3:Y:S01]  /*01b0*/  LDG.E.CONSTANT R24, desc[UR8][R4.64+-0x1c] ;  /* 0xffffe40804187981 */ /* 0x000ee2000c1e9900 */
[----:B------:R-:W-:-:S03]  /*01c0*/  IMAD.WIDE R2, R6, 0x4, R2 ;  /* 0x0000000406027825 */ /* 0x000fc600078e0202 */
[----:B------:R-:W4:Y:S04]  /*01d0*/  LDG.E.CONSTANT R19, desc[UR8][R4.64+-0x18] ;  /* 0xffffe80804137981 */ /* 0x000f28000c1e9900 */
[----:B------:R-:W2:Y:S04]  /*01e0*/  LDG.E.CONSTANT R16, desc[UR8][R2.64+-0x2000] ;  /* 0xffe0000802107981 */ /* 0x000ea8000c1e9900 */
[----:B------:R-:W3:Y:S04]  /*01f0*/  LDG.E.CONSTANT R25, desc[UR8][R2.64+-0x1c00] ;  /* 0xffe4000802197981 */ /* 0x000ee8000c1e9900 */
[----:B------:R-:W4:Y:S04]  /*0200*/  LDG.E.CONSTANT R18, desc[UR8][R2.64+-0x1800] ;  /* 0xffe8000802127981 */ /* 0x000f28000c1e9900 */
[----:B------:R-:W5:Y:S04]  /*0210*/  LDG.E.CONSTANT R20, desc[UR8][R4.64+-0x14] ;  /* 0xffffec0804147981 */ /* 0x000f68000c1e9900 */
        /* <DEDUP_REMOVED lines=11> */
[----:B------:R-:W5:Y:S01]  /*02d0*/  LDG.E.CONSTANT R26, desc[UR8][R4.64+0x1c] ;  /* 0x00001c08041a7981 */ /* 0x000f62000c1e9900 */
[----:B--2---:R-:W-:-:S03]  /*02e0*/  FFMA R15, R15, R16, R14 ;  /* 0x000000100f0f7223 */ /* 0x004fc6000000000e */
[----:B------:R-:W2:Y:S01]  /*02f0*/  LDG.E.CONSTANT R16, desc[UR8][R4.64] ;  /* 0x0000000804107981 */ /* 0x000ea2000c1e9900 */
[----:B---3--:R-:W-:-:S03]  /*0300*/  FFMA R24, R24, R25, R15 ;  /* 0x0000001918187223 */ /* 0x008fc6000000000f */
[----:B------:R-:W3:Y:S01]  /*0310*/  LDG.E.CONSTANT R14, desc[UR8][R4.64+0x4] ;  /* 0x00000408040e7981 */ /* 0x000ee2000c1e9900 */
[----:B----4-:R-:W-:-:S03]  /*0320*/  FFMA R25, R19, R18, R24 ;  /* 0x0000001213197223 */ /* 0x010fc60000000018 */
[----:B------:R-:W3:Y:S04]  /*0330*/  LDG.E.CONSTANT R15, desc[UR8][R2.64+0x400] ;  /* 0x00040008020f7981 */ /* 0x000ee8000c1e9900 */
[----:B------:R-:W4:Y:S01]  /*0340*/  LDG.E.CONSTANT R18, desc[UR8][R4.64+0x8] ;  /* 0x0000080804127981 */ /* 0x000f22000c1e9900 */
[----:B-----5:R-:W-:-:S03]  /*0350*/  FFMA R25, R20, R21, R25 ;  /* 0x0000001514197223 */ /* 0x020fc60000000019 */
[----:B------:R-:W4:Y:S04]  /*0360*/  LDG.E.CONSTANT R19, desc[UR8][R2.64+0x800] ;  /* 0x0008000802137981 */ /* 0x000f28000c1e9900 */
[----:B------:R-:W5:Y:S01]  /*0370*/  LDG.E.CONSTANT R20, desc[UR8][R4.64+0xc] ;  /* 0x00000c0804147981 */ /* 0x000f62000c1e9900 */
[----:B------:R-:W-:-:S03]  /*0380*/  FFMA R25, R22, R23, R25 ;  /* 0x0000001716197223 */ /* 0x000fc60000000019 */
[----:B------:R-:W5:Y:S04]  /*0390*/  LDG.E.CONSTANT R21, desc[UR8][R2.64+0xc00] ;  /* 0x000c000802157981 */ /* 0x000f68000c1e9900 */
[----:B------:R-:W5:Y:S04]  /*03a0*/  LDG.E.CONSTANT R22, desc[UR8][R4.64+0x10] ;  /* 0x0000100804167981 */ /* 0x000f68000c1e9900 */
[----:B------:R-:W5:Y:S01]  /*03b0*/  LDG.E.CONSTANT R23, desc[UR8][R2.64+0x1000] ;  /* 0x0010000802177981 */ /* 0x000f62000c1e9900 */
[----:B------:R-:W-:-:S03]  /*03c0*/  FFMA R28, R12, R13, R25 ;  /* 0x0000000d0c1c7223 */ /* 0x000fc60000000019 */
[----:B------:R-:W5:Y:S04]  /*03d0*/  LDG.E.CONSTANT R24, desc[UR8][R4.64+0x14] ;  /* 0x0000140804187981 */ /* 0x000f68000c1e9900 */
[----:B------:R-:W5:Y:S04]  /*03e0*/  LDG.E.CONSTANT R25, desc[UR8][R2.64+0x1400] ;  /* 0x0014000802197981 */ /* 0x000f68000c1e9900 */
[----:B------:R0:W5:Y:S04]  /*03f0*/  LDG.E.CONSTANT R13, desc[UR8][R4.64+0x18] ;  /* 0x00001808040d7981 */ /* 0x000168000c1e9900 */
[----:B------:R-:W5:Y:S01]  /*0400*/  LDG.E.CONSTANT R12, desc[UR8][R2.64+0x1800] ;  /* 0x00180008020c7981 */ /* 0x000f62000c1e9900 */
[----:B------:R-:W-:-:S04]  /*0410*/  FFMA R9, R9, R8, R28 ;  /* 0x0000000809097223 */ /* 0x000fc8000000001c */
[----:B------:R-:W-:Y:S01]  /*0420*/  FFMA R9, R10, R11, R9 ;  /* 0x0000000b0a097223 */ /* 0x000fe20000000009 */
[----:B------:R-:W-:-:S04]  /*0430*/  UIADD3 UR4, UPT, UPT, UR4, 0x10, URZ ;  /* 0x0000001004047890 */ /* 0x000fc8000fffe0ff */
[----:B------:R-:W-:Y:S01]  /*0440*/  UISETP.NE.AND UP0, UPT, UR4, 0x100, UPT ;  /* 0x000001000400788c */ /* 0x000fe2000bf05270 */
[----:B0-----:R-:W-:Y:S02]  /*0450*/  IADD3 R4, P0, PT, R4, 0x40, RZ ;  /* 0x0000004004047810 */ /* 0x001fe40007f1e0ff */
[----:B------:R-:W-:Y:S02]  /*0460*/  IADD3 R6, PT, PT, R6, 0x1000, RZ ;  /* 0x0000100006067810 */ /* 0x000fe40007ffe0ff */
[----:B------:R-:W-:Y:S01]  /*0470*/  IADD3.X R5, PT, PT, RZ, R5, RZ, P0, !PT ;  /* 0x00000005ff057210 */ /* 0x000fe200007fe4ff */
[----:B--2---:R-:W-:-:S04]  /*0480*/  FFMA R9, R16, R17, R9 ;  /* 0x0000001110097223 */ /* 0x004fc80000000009 */
[----:B---3--:R-:W-:-:S04]  /*0490*/  FFMA R9, R14, R15, R9 ;  /* 0x0000000f0e097223 */ /* 0x008fc80000000009 */
[----:B----4-:R-:W-:-:S04]  /*04a0*/  FFMA R9, R18, R19, R9 ;  /* 0x0000001312097223 */ /* 0x010fc80000000009 */
[----:B-----5:R-:W-:-:S04]  /*04b0*/  FFMA R9, R20, R21, R9 ;  /* 0x0000001514097223 */ /* 0x020fc80000000009 */
[----:B------:R-:W-:-:S04]  /*04c0*/  FFMA R9, R22, R23, R9 ;  /* 0x0000001716097223 */ /* 0x000fc80000000009 */
[----:B------:R-:W-:-:S04]  /*04d0*/  FFMA R24, R24, R25, R9 ;  /* 0x0000001918187223 */ /* 0x000fc80000000009 */
[----:B------:R-:W-:-:S04]  /*04e0*/  FFMA R13, R13, R12, R24 ;  /* 0x0000000c0d0d7223 */ /* 0x000fc80000000018 */
[----:B------:R-:W-:Y:S01]  /*04f0*/  FFMA R14, R26, R27, R13 ;  /* 0x0000001b1a0e7223 */ /* 0x000fe2000000000d */
[----:B------:R-:W-:Y:S06]  /*0500*/  BRA.U UP0, `(.L_x_0) ;  /* 0xfffffffd001c7547 */ /* 0x000fec000b83ffff */
[----:B------:R-:W0:Y:S01]  /*0510*/  LDC.64 R2, c[0x0][0x390] ;  /* 0x0000e400ff027b82 */ /* 0x000e220000000a00 */
[----:B------:R-:W-:-:S05]  /*0520*/  IADD3 R7, PT, PT, R0, R7, RZ ;  /* 0x0000000700077210 */ /* 0x000fca0007ffe0ff */
[----:B0-----:R-:W-:-:S05]  /*0530*/  IMAD.WIDE R2, R7, 0x4, R2 ;  /* 0x0000000407027825 */ /* 0x001fca00078e0202 */
[----:B------:R-:W-:Y:S01]  /*0540*/  STG.E desc[UR8][R2.64], R14 ;  /* 0x0000000e02007986 */ /* 0x000fe2000c101908 */
[----:B------:R-:W-:Y:S05]  /*0550*/  EXIT ;  /* 0x000000000000794d */ /* 0x000fea0003800000 */
.L_x_1:
[----:B------:R-:W-:-:S00]  /*0560*/  BRA `(.L_x_1) ;  /* 0xfffffffc00fc7947 */ /* 0x000fc0000383ffff */
[----:B------:R-:W-:-:S00]  /*0570*/  NOP ;  /* 0x0000000000007918 */ /* 0x000fc00000000000 */
        /* <DEDUP_REMOVED lines=8> */
.L_x_2:


//--------------------- .nv.shared.reserved.0     --------------------------
	.section	.nv.shared.reserved.0,"aw",@nobits
	.weak		__nv_reservedSMEM_offset_0_alias
	.size		__nv_reservedSMEM_offset_0_alias, 0, 64
	.other		__nv_reservedSMEM_offset_0_alias,@"STO_CUDA_RESERVED_SHARED STV_DEFAULT"
__nv_reservedSMEM_offset_0_alias:
	.zero		0
	.zero		64


//--------------------- .nv.constant0.matmul      --------------------------
	.section	.nv.constant0.matmul,"a",@progbits
	.sectionflags	@""
	.align	4
.nv.constant0.matmul:
	.zero		932


//--------------------- SYMBOLS --------------------------

	.type		.nv.reservedSmem.offset0,@object
	.size		.nv.reservedSmem.offset0,0x4
